//
// Generated by NVIDIA NVVM Compiler
//
// Compiler Build ID: CL-36424714
// Cuda compilation tools, release 13.0, V13.0.88
// Based on NVVM 20.0.0
//

.version 9.0
.target sm_100
.address_size 64

	// .globl	_Z13meanFilterGPUPhS_iii

.visible .entry _Z13meanFilterGPUPhS_iii(
	.param .u64 .ptr .align 1 _Z13meanFilterGPUPhS_iii_param_0,
	.param .u64 .ptr .align 1 _Z13meanFilterGPUPhS_iii_param_1,
	.param .u32 _Z13meanFilterGPUPhS_iii_param_2,
	.param .u32 _Z13meanFilterGPUPhS_iii_param_3,
	.param .u32 _Z13meanFilterGPUPhS_iii_param_4
)
{
	.reg .pred 	%p<15>;
	.reg .b32 	%r<153>;
	.reg .b64 	%rd<16>;

	ld.param.u64 	%rd5, [_Z13meanFilterGPUPhS_iii_param_0];
	ld.param.u64 	%rd4, [_Z13meanFilterGPUPhS_iii_param_1];
	ld.param.u32 	%r45, [_Z13meanFilterGPUPhS_iii_param_2];
	ld.param.u32 	%r47, [_Z13meanFilterGPUPhS_iii_param_3];
	ld.param.u32 	%r48, [_Z13meanFilterGPUPhS_iii_param_4];
	cvta.to.global.u64 	%rd1, %rd5;
	mov.u32 	%r49, %ctaid.x;
	mov.u32 	%r50, %ntid.x;
	mov.u32 	%r51, %tid.x;
	mad.lo.s32 	%r1, %r49, %r50, %r51;
	mov.u32 	%r52, %ctaid.y;
	mov.u32 	%r53, %ntid.y;
	mov.u32 	%r54, %tid.y;
	mad.lo.s32 	%r2, %r52, %r53, %r54;
	shr.u32 	%r55, %r48, 31;
	add.s32 	%r56, %r48, %r55;
	shr.s32 	%r57, %r56, 1;
	sub.s32 	%r58, %r2, %r57;
	add.s32 	%r59, %r57, %r2;
	sub.s32 	%r60, %r1, %r57;
	add.s32 	%r61, %r57, %r1;
	max.s32 	%r3, %r58, 0;
	setp.lt.s32 	%p1, %r59, %r47;
	add.s32 	%r62, %r47, -1;
	selp.b32 	%r4, %r59, %r62, %p1;
	max.s32 	%r5, %r60, 0;
	setp.lt.s32 	%p2, %r61, %r45;
	add.s32 	%r63, %r45, -1;
	selp.b32 	%r6, %r61, %r63, %p2;
	setp.lt.s32 	%p3, %r4, %r3;
	mov.b32 	%r151, 0;
	@%p3 bra 	$L__BB0_17;
	sub.s32 	%r7, %r6, %r5;
	add.s32 	%r65, %r7, 1;
	and.b32  	%r8, %r65, 15;
	add.s32 	%r9, %r8, -1;
	and.b32  	%r10, %r65, 7;
	add.s32 	%r11, %r10, -1;
	and.b32  	%r12, %r65, 3;
	and.b32  	%r66, %r65, -16;
	neg.s32 	%r13, %r66;
	add.s64 	%rd2, %rd1, 7;
	mov.b32 	%r151, 0;
	mov.u32 	%r136, %r3;
$L__BB0_2:
	mov.u32 	%r14, %r136;
	setp.lt.s32 	%p4, %r6, %r5;
	@%p4 bra 	$L__BB0_16;
	setp.lt.u32 	%p5, %r7, 15;
	mul.lo.s32 	%r16, %r14, %r45;
	mov.u32 	%r143, %r5;
	@%p5 bra 	$L__BB0_6;
	add.s32 	%r138, %r5, %r16;
	mov.u32 	%r139, %r13;
	mov.u32 	%r143, %r5;
$L__BB0_5:
	.pragma "nounroll";
	cvt.s64.s32 	%rd6, %r138;
	add.s64 	%rd7, %rd2, %rd6;
	ld.global.u8 	%r68, [%rd7+-7];
	add.s32 	%r69, %r151, %r68;
	ld.global.u8 	%r70, [%rd7+-6];
	add.s32 	%r71, %r69, %r70;
	ld.global.u8 	%r72, [%rd7+-5];
	add.s32 	%r73, %r71, %r72;
	ld.global.u8 	%r74, [%rd7+-4];
	add.s32 	%r75, %r73, %r74;
	ld.global.u8 	%r76, [%rd7+-3];
	add.s32 	%r77, %r75, %r76;
	ld.global.u8 	%r78, [%rd7+-2];
	add.s32 	%r79, %r77, %r78;
	ld.global.u8 	%r80, [%rd7+-1];
	add.s32 	%r81, %r79, %r80;
	ld.global.u8 	%r82, [%rd7];
	add.s32 	%r83, %r81, %r82;
	ld.global.u8 	%r84, [%rd7+1];
	add.s32 	%r85, %r83, %r84;
	ld.global.u8 	%r86, [%rd7+2];
	add.s32 	%r87, %r85, %r86;
	ld.global.u8 	%r88, [%rd7+3];
	add.s32 	%r89, %r87, %r88;
	ld.global.u8 	%r90, [%rd7+4];
	add.s32 	%r91, %r89, %r90;
	ld.global.u8 	%r92, [%rd7+5];
	add.s32 	%r93, %r91, %r92;
	ld.global.u8 	%r94, [%rd7+6];
	add.s32 	%r95, %r93, %r94;
	ld.global.u8 	%r96, [%rd7+7];
	add.s32 	%r97, %r95, %r96;
	ld.global.u8 	%r98, [%rd7+8];
	add.s32 	%r151, %r97, %r98;
	add.s32 	%r143, %r143, 16;
	add.s32 	%r139, %r139, 16;
	add.s32 	%r138, %r138, 16;
	setp.ne.s32 	%p6, %r139, 0;
	@%p6 bra 	$L__BB0_5;
$L__BB0_6:
	setp.eq.s32 	%p7, %r8, 0;
	@%p7 bra 	$L__BB0_16;
	setp.lt.u32 	%p8, %r9, 7;
	@%p8 bra 	$L__BB0_9;
	add.s32 	%r100, %r143, %r16;
	cvt.s64.s32 	%rd8, %r100;
	add.s64 	%rd9, %rd1, %rd8;
	ld.global.u8 	%r101, [%rd9];
	add.s32 	%r102, %r151, %r101;
	ld.global.u8 	%r103, [%rd9+1];
	add.s32 	%r104, %r102, %r103;
	ld.global.u8 	%r105, [%rd9+2];
	add.s32 	%r106, %r104, %r105;
	ld.global.u8 	%r107, [%rd9+3];
	add.s32 	%r108, %r106, %r107;
	ld.global.u8 	%r109, [%rd9+4];
	add.s32 	%r110, %r108, %r109;
	ld.global.u8 	%r111, [%rd9+5];
	add.s32 	%r112, %r110, %r111;
	ld.global.u8 	%r113, [%rd9+6];
	add.s32 	%r114, %r112, %r113;
	ld.global.u8 	%r115, [%rd9+7];
	add.s32 	%r151, %r114, %r115;
	add.s32 	%r143, %r143, 8;
$L__BB0_9:
	setp.eq.s32 	%p9, %r10, 0;
	@%p9 bra 	$L__BB0_16;
	setp.lt.u32 	%p10, %r11, 3;
	@%p10 bra 	$L__BB0_12;
	add.s32 	%r117, %r143, %r16;
	cvt.s64.s32 	%rd10, %r117;
	add.s64 	%rd11, %rd1, %rd10;
	ld.global.u8 	%r118, [%rd11];
	add.s32 	%r119, %r151, %r118;
	ld.global.u8 	%r120, [%rd11+1];
	add.s32 	%r121, %r119, %r120;
	ld.global.u8 	%r122, [%rd11+2];
	add.s32 	%r123, %r121, %r122;
	ld.global.u8 	%r124, [%rd11+3];
	add.s32 	%r151, %r123, %r124;
	add.s32 	%r143, %r143, 4;
$L__BB0_12:
	setp.eq.s32 	%p11, %r12, 0;
	@%p11 bra 	$L__BB0_16;
	setp.eq.s32 	%p12, %r12, 1;
	add.s32 	%r125, %r143, %r16;
	cvt.s64.s32 	%rd12, %r125;
	add.s64 	%rd3, %rd1, %rd12;
	ld.global.u8 	%r126, [%rd3];
	add.s32 	%r151, %r151, %r126;
	@%p12 bra 	$L__BB0_16;
	setp.eq.s32 	%p13, %r12, 2;
	ld.global.u8 	%r127, [%rd3+1];
	add.s32 	%r151, %r151, %r127;
	@%p13 bra 	$L__BB0_16;
	ld.global.u8 	%r128, [%rd3+2];
	add.s32 	%r151, %r151, %r128;
$L__BB0_16:
	add.s32 	%r136, %r14, 1;
	setp.ne.s32 	%p14, %r14, %r4;
	@%p14 bra 	$L__BB0_2;
$L__BB0_17:
	cvta.to.global.u64 	%rd13, %rd4;
	sub.s32 	%r129, %r6, %r5;
	sub.s32 	%r130, %r4, %r3;
	mad.lo.s32 	%r131, %r130, %r129, %r130;
	add.s32 	%r132, %r129, %r131;
	add.s32 	%r133, %r132, 1;
	div.s32 	%r134, %r151, %r133;
	mad.lo.s32 	%r135, %r45, %r2, %r1;
	cvt.s64.s32 	%rd14, %r135;
	add.s64 	%rd15, %rd13, %rd14;
	st.global.u8 	[%rd15], %r134;
	ret;

}


// ===== COMPILED SASS (sm_100) =====

	.target	sm_100

	.elftype	@"ET_EXEC"


//--------------------- .note.nv.tkinfo           --------------------------
	.section	.note.nv.tkinfo,"",@"SHT_NOTE"
	.sectionflags	@"SHF_NOTE_NV_TKINFO"
	.tkinfo
        /*0018*/ 	.word	0x00000002
        /*0030*/ 	.string	""
        /*0030*/ 	.string	"ptxas"
        /*0030*/ 	.string	"Cuda compilation tools, release 13.0, V13.0.88"
        /*0030*/ 	.string	"Build cuda_13.0.r13.0/compiler.36424714_0"
        /*0030*/ 	.string	"-arch sm_100 -m 64 "



//--------------------- .note.nv.cuinfo           --------------------------
	.section	.note.nv.cuinfo,"",@"SHT_NOTE"
	.sectionflags	@"SHF_NOTE_NV_CUINFO"
        /*0018*/ 	.short	0x0002
        /*001a*/ 	.short	0x0064
        /*001c*/ 	.short	0x0082
	.zero		2


//--------------------- .nv.info                  --------------------------
	.section	.nv.info,"",@"SHT_CUDA_INFO"
	.align	4


	//----- nvinfo : EIATTR_REGCOUNT
	.align		4
        /*0000*/ 	.byte	0x04, 0x2f
        /*0002*/ 	.short	(.L_1 - .L_0)
	.align		4
.L_0:
        /*0004*/ 	.word	index@(_Z13meanFilterGPUPhS_iii)
        /*0008*/ 	.word	0x0000001f


	//----- nvinfo : EIATTR_FRAME_SIZE
	.align		4
.L_1:
        /*000c*/ 	.byte	0x04, 0x11
        /*000e*/ 	.short	(.L_3 - .L_2)
	.align		4
.L_2:
        /*0010*/ 	.word	index@(_Z13meanFilterGPUPhS_iii)
        /*0014*/ 	.word	0x00000000


	//----- nvinfo : EIATTR_MIN_STACK_SIZE
	.align		4
.L_3:
        /*0018*/ 	.byte	0x04, 0x12
        /*001a*/ 	.short	(.L_5 - .L_4)
	.align		4
.L_4:
        /*001c*/ 	.word	index@(_Z13meanFilterGPUPhS_iii)
        /*0020*/ 	.word	0x00000000
.L_5:


//--------------------- .nv.compat                --------------------------
	.section	.nv.compat,"",@"SHT_CUDA_COMPAT_INFO"
	.align	4
        /*0000*/ 	.byte	0x02, 0x09, 0x00, 0x00, 0x02, 0x02, 0x01, 0x00, 0x02, 0x05, 0x05, 0x00, 0x03, 0x07, 0x01, 0x01
        /*0010*/ 	.byte	0x02, 0x03, 0x00, 0x00, 0x02, 0x06, 0x01, 0x00, 0x04, 0x0b, 0x08, 0x00, 0x09, 0x00, 0x00, 0x00
        /*0020*/ 	.byte	0x00, 0x00, 0x00, 0x00


//--------------------- .nv.info._Z13meanFilterGPUPhS_iii --------------------------
	.section	.nv.info._Z13meanFilterGPUPhS_iii,"",@"SHT_CUDA_INFO"
	.sectionflags	@""
	.align	4


	//----- nvinfo : EIATTR_CUDA_API_VERSION
	.align		4
        /*0000*/ 	.byte	0x04, 0x37
        /*0002*/ 	.short	(.L_7 - .L_6)
.L_6:
        /*0004*/ 	.word	0x00000082


	//----- nvinfo : EIATTR_KPARAM_INFO
	.align		4
.L_7:
        /*0008*/ 	.byte	0x04, 0x17
        /*000a*/ 	.short	(.L_9 - .L_8)
.L_8:
        /*000c*/ 	.word	0x00000000
        /*0010*/ 	.short	0x0004
        /*0012*/ 	.short	0x0018
        /*0014*/ 	.byte	0x00, 0xf0, 0x11, 0x00


	//----- nvinfo : EIATTR_KPARAM_INFO
	.align		4
.L_9:
        /*0018*/ 	.byte	0x04, 0x17
        /*001a*/ 	.short	(.L_11 - .L_10)
.L_10:
        /*001c*/ 	.word	0x00000000
        /*0020*/ 	.short	0x0003
        /*0022*/ 	.short	0x0014
        /*0024*/ 	.byte	0x00, 0xf0, 0x11, 0x00


	//----- nvinfo : EIATTR_KPARAM_INFO
	.align		4
.L_11:
        /*0028*/ 	.byte	0x04, 0x17
        /*002a*/ 	.short	(.L_13 - .L_12)
.L_12:
        /*002c*/ 	.word	0x00000000
        /*0030*/ 	.short	0x0002
        /*0032*/ 	.short	0x0010
        /*0034*/ 	.byte	0x00, 0xf0, 0x11, 0x00


	//----- nvinfo : EIATTR_KPARAM_INFO
	.align		4
.L_13:
        /*0038*/ 	.byte	0x04, 0x17
        /*003a*/ 	.short	(.L_15 - .L_14)
.L_14:
        /*003c*/ 	.word	0x00000000
        /*0040*/ 	.short	0x0001
        /*0042*/ 	.short	0x0008
        /*0044*/ 	.byte	0x00, 0xf5, 0x21, 0x00


	//----- nvinfo : EIATTR_KPARAM_INFO
	.align		4
.L_15:
        /*0048*/ 	.byte	0x04, 0x17
        /*004a*/ 	.short	(.L_17 - .L_16)
.L_16:
        /*004c*/ 	.word	0x00000000
        /*0050*/ 	.short	0x0000
        /*0052*/ 	.short	0x0000
        /*0054*/ 	.byte	0x00, 0xf5, 0x21, 0x00


	//----- nvinfo : EIATTR_SPARSE_MMA_MASK
	.align		4
.L_17:
        /*0058*/ 	.byte	0x03, 0x50
        /*005a*/ 	.short	0x0000


	//----- nvinfo : EIATTR_MAXREG_COUNT
	.align		4
        /*005c*/ 	.byte	0x03, 0x1b
        /*005e*/ 	.short	0x00ff


	//----- nvinfo : EIATTR_MERCURY_ISA_VERSION
	.align		4
        /*0060*/ 	.byte	0x03, 0x5f
        /*0062*/ 	.short	0x0101


	//----- nvinfo : EIATTR_VRC_CTA_INIT_COUNT
	.align		4
        /*0064*/ 	.byte	0x02, 0x4a
	.zero		1
	.zero		1


	//----- nvinfo : EIATTR_EXIT_INSTR_OFFSETS
	.align		4
        /*0068*/ 	.byte	0x04, 0x1c
        /*006a*/ 	.short	(.L_19 - .L_18)


	//   ....[0]....
.L_18:
        /*006c*/ 	.word	0x00000b50


	//----- nvinfo : EIATTR_CRS_STACK_SIZE
	.align		4
.L_19:
        /*0070*/ 	.byte	0x04, 0x1e
        /*0072*/ 	.short	(.L_21 - .L_20)
.L_20:
        /*0074*/ 	.word	0x00000000


	//----- nvinfo : EIATTR_CBANK_PARAM_SIZE
	.align		4
.L_21:
        /*0078*/ 	.byte	0x03, 0x19
        /*007a*/ 	.short	0x001c


	//----- nvinfo : EIATTR_PARAM_CBANK
	.align		4
        /*007c*/ 	.byte	0x04, 0x0a
        /*007e*/ 	.short	(.L_23 - .L_22)
	.align		4
.L_22:
        /*0080*/ 	.word	index@(.nv.constant0._Z13meanFilterGPUPhS_iii)
        /*0084*/ 	.short	0x0380
        /*0086*/ 	.short	0x001c


	//----- nvinfo : EIATTR_SW_WAR
	.align		4
.L_23:
        /*0088*/ 	.byte	0x04, 0x36
        /*008a*/ 	.short	(.L_25 - .L_24)
.L_24:
        /*008c*/ 	.word	0x00000008
.L_25:


//--------------------- .nv.callgraph             --------------------------
	.section	.nv.callgraph,"",@"SHT_CUDA_CALLGRAPH"
	.align	4
	.sectionentsize	8
	.align		4
        /*0000*/ 	.word	0x00000000
	.align		4
        /*0004*/ 	.word	0xffffffff
	.align		4
        /*0008*/ 	.word	0x00000000
	.align		4
        /*000c*/ 	.word	0xfffffffe
	.align		4
        /*0010*/ 	.word	0x00000000
	.align		4
        /*0014*/ 	.word	0xfffffffd
	.align		4
        /*0018*/ 	.word	0x00000000
	.align		4
        /*001c*/ 	.word	0xfffffffc


//--------------------- .text._Z13meanFilterGPUPhS_iii --------------------------
	.section	.text._Z13meanFilterGPUPhS_iii,"ax",@progbits
	.align	128
        .global         _Z13meanFilterGPUPhS_iii
        .type           _Z13meanFilterGPUPhS_iii,@function
        .size           _Z13meanFilterGPUPhS_iii,(.L_x_13 - _Z13meanFilterGPUPhS_iii)
        .other          _Z13meanFilterGPUPhS_iii,@"STO_CUDA_ENTRY STV_DEFAULT"
_Z13meanFilterGPUPhS_iii:
.text._Z13meanFilterGPUPhS_iii:
[----:B------:R-:W-:Y:S01]  /*0000*/  LDC R1, c[0x0][0x37c] ;  /* 0x0000df00ff017b82 */ /* 0x000fe20000000800 */
[----:B------:R-:W0:Y:S07]  /*0010*/  S2R R3, SR_TID.Y ;  /* 0x0000000000037919 */ /* 0x000e2e0000002200 */
[----:B------:R-:W1:Y:S01]  /*0020*/  LDC R5, c[0x0][0x360] ;  /* 0x0000d800ff057b82 */ /* 0x000e620000000800 */
[----:B------:R-:W2:Y:S01]  /*0030*/  LDCU UR4, c[0x0][0x398] ;  /* 0x00007300ff0477ac */ /* 0x000ea20008000800 */
[----:B------:R-:W-:Y:S01]  /*0040*/  BSSY.RECONVERGENT B1, `(.L_x_0) ;  /* 0x000008c000017945 */ /* 0x000fe20003800200 */
[----:B------:R-:W1:Y:S01]  /*0050*/  S2R R2, SR_TID.X ;  /* 0x0000000000027919 */ /* 0x000e620000002100 */
[----:B------:R-:W-:-:S04]  /*0060*/  IMAD.MOV.U32 R13, RZ, RZ, RZ ;  /* 0x000000ffff0d7224 */ /* 0x000fc800078e00ff */
[----:B------:R-:W0:Y:S08]  /*0070*/  S2UR UR6, SR_CTAID.Y ;  /* 0x00000000000679c3 */ /* 0x000e300000002600 */
[----:B------:R-:W0:Y:S01]  /*0080*/  LDC R0, c[0x0][0x364] ;  /* 0x0000d900ff007b82 */ /* 0x000e220000000800 */
[----:B--2---:R-:W-:-:S04]  /*0090*/  ULEA.HI UR4, UR4, UR4, URZ, 0x1 ;  /* 0x0000000404047291 */ /* 0x004fc8000f8f08ff */
[----:B------:R-:W-:-:S03]  /*00a0*/  USHF.R.S32.HI UR4, URZ, 0x1, UR4 ;  /* 0x00000001ff047899 */ /* 0x000fc60008011404 */
[----:B------:R-:W2:Y:S08]  /*00b0*/  LDC.64 R8, c[0x0][0x390] ;  /* 0x0000e400ff087b82 */ /* 0x000eb00000000a00 */
[----:B------:R-:W1:Y:S01]  /*00c0*/  S2UR UR5, SR_CTAID.X ;  /* 0x00000000000579c3 */ /* 0x000e620000002500 */
[----:B0-----:R-:W-:Y:S01]  /*00d0*/  IMAD R0, R0, UR6, R3 ;  /* 0x0000000600007c24 */ /* 0x001fe2000f8e0203 */
[----:B------:R-:W0:Y:S03]  /*00e0*/  LDCU.64 UR6, c[0x0][0x358] ;  /* 0x00006b00ff0677ac */ /* 0x000e260008000a00 */
[----:B------:R-:W-:-:S05]  /*00f0*/  VIADD R4, R0, UR4 ;  /* 0x0000000400047c36 */ /* 0x000fca0008000000 */
[----:B--2---:R-:W-:Y:S01]  /*0100*/  ISETP.GE.AND P0, PT, R4, R9, PT ;  /* 0x000000090400720c */ /* 0x004fe20003f06270 */
[----:B-1----:R-:W-:-:S04]  /*0110*/  IMAD R5, R5, UR5, R2 ;  /* 0x0000000505057c24 */ /* 0x002fc8000f8e0202 */
[C---:B------:R-:W-:Y:S01]  /*0120*/  VIADD R7, R5.reuse, UR4 ;  /* 0x0000000405077c36 */ /* 0x040fe20008000000 */
[----:B------:R-:W-:-:S07]  /*0130*/  VIADDMNMX R6, R5, -UR4, RZ, !PT ;  /* 0x8000000405067c46 */ /* 0x000fce000f8001ff */
[----:B------:R-:W-:Y:S01]  /*0140*/  @P0 VIADD R4, R9, 0xffffffff ;  /* 0xffffffff09040836 */ /* 0x000fe20000000000 */
[----:B------:R-:W-:Y:S02]  /*0150*/  VIADDMNMX R9, R0, -UR4, RZ, !PT ;  /* 0x8000000400097c46 */ /* 0x000fe4000f8001ff */
[----:B------:R-:W-:Y:S02]  /*0160*/  ISETP.GE.AND P1, PT, R7, R8, PT ;  /* 0x000000080700720c */ /* 0x000fe40003f26270 */
[----:B------:R-:W-:-:S11]  /*0170*/  ISETP.GE.AND P0, PT, R4, R9, PT ;  /* 0x000000090400720c */ /* 0x000fd60003f06270 */
[----:B------:R-:W-:Y:S02]  /*0180*/  @P1 VIADD R7, R8, 0xffffffff ;  /* 0xffffffff08071836 */ /* 0x000fe40000000000 */
[----:B0-----:R-:W-:Y:S05]  /*0190*/  @!P0 BRA `(.L_x_1) ;  /* 0x0000000400d88947 */ /* 0x001fea0003800000 */
[----:B------:R-:W-:Y:S02]  /*01a0*/  IMAD.IADD R20, R7, 0x1, -R6 ;  /* 0x0000000107147824 */ /* 0x000fe400078e0a06 */
[----:B------:R-:W-:Y:S02]  /*01b0*/  IMAD.MOV.U32 R13, RZ, RZ, RZ ;  /* 0x000000ffff0d7224 */ /* 0x000fe400078e00ff */
[----:B------:R-:W-:Y:S02]  /*01c0*/  VIADD R8, R20, 0x1 ;  /* 0x0000000114087836 */ /* 0x000fe40000000000 */
[----:B------:R-:W-:-:S03]  /*01d0*/  IMAD.MOV.U32 R11, RZ, RZ, R9 ;  /* 0x000000ffff0b7224 */ /* 0x000fc600078e0009 */
[C---:B------:R-:W-:Y:S02]  /*01e0*/  LOP3.LUT R21, R8.reuse, 0xf, RZ, 0xc0, !PT ;  /* 0x0000000f08157812 */ /* 0x040fe400078ec0ff */
[C---:B------:R-:W-:Y:S02]  /*01f0*/  LOP3.LUT R22, R8.reuse, 0x7, RZ, 0xc0, !PT ;  /* 0x0000000708167812 */ /* 0x040fe400078ec0ff */
[C---:B------:R-:W-:Y:S01]  /*0200*/  LOP3.LUT R10, R8.reuse, 0xfffffff0, RZ, 0xc0, !PT ;  /* 0xfffffff0080a7812 */ /* 0x040fe200078ec0ff */
[----:B------:R-:W-:Y:S01]  /*0210*/  VIADD R2, R21, 0xffffffff ;  /* 0xffffffff15027836 */ /* 0x000fe20000000000 */
[----:B------:R-:W-:Y:S01]  /*0220*/  LOP3.LUT R8, R8, 0x3, RZ, 0xc0, !PT ;  /* 0x0000000308087812 */ /* 0x000fe200078ec0ff */
[----:B------:R-:W-:Y:S02]  /*0230*/  VIADD R3, R22, 0xffffffff ;  /* 0xffffffff16037836 */ /* 0x000fe40000000000 */
[----:B------:R-:W-:Y:S01]  /*0240*/  IMAD.MOV R10, RZ, RZ, -R10 ;  /* 0x000000ffff0a7224 */ /* 0x000fe200078e0a0a */
[----:B------:R-:W-:-:S02]  /*0250*/  ISETP.GE.U32.AND P0, PT, R2, 0x7, PT ;  /* 0x000000070200780c */ /* 0x000fc40003f06070 */
[----:B------:R-:W-:-:S13]  /*0260*/  ISETP.GE.U32.AND P1, PT, R3, 0x3, PT ;  /* 0x000000030300780c */ /* 0x000fda0003f26070 */
.L_x_11:
[----:B------:R-:W-:Y:S01]  /*0270*/  ISETP.GE.AND P2, PT, R7, R6, PT ;  /* 0x000000060700720c */ /* 0x000fe20003f46270 */
[----:B------:R-:W-:-:S12]  /*0280*/  BSSY.RECONVERGENT B0, `(.L_x_2) ;  /* 0x0000064000007945 */ /* 0x000fd80003800200 */
[----:B------:R-:W-:Y:S05]  /*0290*/  @!P2 BRA `(.L_x_3) ;  /* 0x000000040088a947 */ /* 0x000fea0003800000 */
[----:B------:R-:W-:Y:S01]  /*02a0*/  ISETP.GE.U32.AND P3, PT, R20, 0xf, PT ;  /* 0x0000000f1400780c */ /* 0x000fe20003f66070 */
[----:B------:R-:W-:Y:S01]  /*02b0*/  BSSY.RECONVERGENT B2, `(.L_x_4) ;  /* 0x0000029000027945 */ /* 0x000fe20003800200 */
[----:B------:R-:W-:Y:S01]  /*02c0*/  ISETP.NE.AND P2, PT, R21, RZ, PT ;  /* 0x000000ff1500720c */ /* 0x000fe20003f45270 */
[----:B------:R-:W-:-:S10]  /*02d0*/  IMAD.MOV.U32 R12, RZ, RZ, R6 ;  /* 0x000000ffff0c7224 */ /* 0x000fd400078e0006 */
[----:B------:R-:W-:Y:S05]  /*02e0*/  @!P3 BRA `(.L_x_5) ;  /* 0x000000000094b947 */ /* 0x000fea0003800000 */
[----:B------:R-:W0:Y:S01]  /*02f0*/  LDCU UR4, c[0x0][0x390] ;  /* 0x00007200ff0477ac */ /* 0x000e220008000800 */
[----:B------:R-:W-:Y:S02]  /*0300*/  IMAD.MOV.U32 R14, RZ, RZ, R10 ;  /* 0x000000ffff0e7224 */ /* 0x000fe400078e000a */
[--C-:B------:R-:W-:Y:S02]  /*0310*/  IMAD.MOV.U32 R12, RZ, RZ, R6.reuse ;  /* 0x000000ffff0c7224 */ /* 0x100fe400078e0006 */
[----:B0-----:R-:W-:-:S07]  /*0320*/  IMAD R15, R11, UR4, R6 ;  /* 0x000000040b0f7c24 */ /* 0x001fce000f8e0206 */
.L_x_6:
[----:B------:R-:W0:Y:S01]  /*0330*/  LDC.64 R2, c[0x0][0x380] ;  /* 0x0000e000ff027b82 */ /* 0x000e220000000a00 */
[----:B------:R-:W-:Y:S02]  /*0340*/  SHF.R.S32.HI R16, RZ, 0x1f, R15 ;  /* 0x0000001fff107819 */ /* 0x000fe4000001140f */
[----:B0-----:R-:W-:-:S04]  /*0350*/  IADD3 R2, P3, P4, R15, 0x7, R2 ;  /* 0x000000070f027810 */ /* 0x001fc80007c7e002 */
[----:B------:R-:W-:-:S05]  /*0360*/  IADD3.X R3, PT, PT, R16, R3, RZ, P3, P4 ;  /* 0x0000000310037210 */ /* 0x000fca0001fe84ff */
[----:B------:R-:W2:Y:S04]  /*0370*/  LDG.E.U8 R24, desc[UR6][R2.64+-0x7] ;  /* 0xfffff90602187981 */ /* 0x000ea8000c1e1100 */
[----:B------:R-:W2:Y:S04]  /*0380*/  LDG.E.U8 R23, desc[UR6][R2.64+-0x6] ;  /* 0xfffffa0602177981 */ /* 0x000ea8000c1e1100 */
[----:B------:R-:W3:Y:S04]  /*0390*/  LDG.E.U8 R26, desc[UR6][R2.64+-0x5] ;  /* 0xfffffb06021a7981 */ /* 0x000ee8000c1e1100 */
[----:B------:R-:W3:Y:S04]  /*03a0*/  LDG.E.U8 R25, desc[UR6][R2.64+-0x4] ;  /* 0xfffffc0602197981 */ /* 0x000ee8000c1e1100 */
[----:B------:R-:W4:Y:S04]  /*03b0*/  LDG.E.U8 R18, desc[UR6][R2.64+-0x3] ;  /* 0xfffffd0602127981 */ /* 0x000f28000c1e1100 */
[----:B------:R-:W4:Y:S04]  /*03c0*/  LDG.E.U8 R19, desc[UR6][R2.64+-0x2] ;  /* 0xfffffe0602137981 */ /* 0x000f28000c1e1100 */
[----:B------:R-:W5:Y:S04]  /*03d0*/  LDG.E.U8 R16, desc[UR6][R2.64+-0x1] ;  /* 0xffffff0602107981 */ /* 0x000f68000c1e1100 */
[----:B------:R-:W5:Y:S04]  /*03e0*/  LDG.E.U8 R17, desc[UR6][R2.64] ;  /* 0x0000000602117981 */ /* 0x000f68000c1e1100 */
[----:B------:R-:W5:Y:S01]  /*03f0*/  LDG.E.U8 R28, desc[UR6][R2.64+0x7] ;  /* 0x00000706021c7981 */ /* 0x000f62000c1e1100 */
[----:B--2---:R-:W-:-:S03]  /*0400*/  IADD3 R23, PT, PT, R23, R13, R24 ;  /* 0x0000000d17177210 */ /* 0x004fc60007ffe018 */
[----:B------:R-:W2:Y:S04]  /*0410*/  LDG.E.U8 R13, desc[UR6][R2.64+0x1] ;  /* 0x00000106020d7981 */ /* 0x000ea8000c1e1100 */
[----:B------:R-:W2:Y:S01]  /*0420*/  LDG.E.U8 R24, desc[UR6][R2.64+0x2] ;  /* 0x0000020602187981 */ /* 0x000ea2000c1e1100 */
[----:B---3--:R-:W-:-:S03]  /*0430*/  IADD3 R23, PT, PT, R25, R23, R26 ;  /* 0x0000001719177210 */ /* 0x008fc60007ffe01a */
[----:B------:R-:W3:Y:S01]  /*0440*/  LDG.E.U8 R26, desc[UR6][R2.64+0x5] ;  /* 0x00000506021a7981 */ /* 0x000ee2000c1e1100 */
[----:B----4-:R-:W-:-:S03]  /*0450*/  IADD3 R23, PT, PT, R19, R23, R18 ;  /* 0x0000001713177210 */ /* 0x010fc60007ffe012 */
[----:B------:R-:W4:Y:S04]  /*0460*/  LDG.E.U8 R18, desc[UR6][R2.64+0x3] ;  /* 0x0000030602127981 */ /* 0x000f28000c1e1100 */
[----:B------:R-:W4:Y:S01]  /*0470*/  LDG.E.U8 R19, desc[UR6][R2.64+0x4] ;  /* 0x0000040602137981 */ /* 0x000f22000c1e1100 */
[----:B-----5:R-:W-:-:S03]  /*0480*/  IADD3 R16, PT, PT, R17, R23, R16 ;  /* 0x0000001711107210 */ /* 0x020fc60007ffe010 */
[----:B------:R-:W3:Y:S04]  /*0490*/  LDG.E.U8 R17, desc[UR6][R2.64+0x6] ;  /* 0x0000060602117981 */ /* 0x000ee8000c1e1100 */
[----:B------:R-:W5:Y:S01]  /*04a0*/  LDG.E.U8 R23, desc[UR6][R2.64+0x8] ;  /* 0x0000080602177981 */ /* 0x000f62000c1e1100 */
[----:B------:R-:W-:-:S05]  /*04b0*/  VIADD R14, R14, 0x10 ;  /* 0x000000100e0e7836 */ /* 0x000fca0000000000 */
[----:B------:R-:W-:Y:S01]  /*04c0*/  ISETP.NE.AND P3, PT, R14, RZ, PT ;  /* 0x000000ff0e00720c */ /* 0x000fe20003f65270 */
[----:B------:R-:W-:Y:S02]  /*04d0*/  VIADD R12, R12, 0x10 ;  /* 0x000000100c0c7836 */ /* 0x000fe40000000000 */
[----:B------:R-:W-:Y:S01]  /*04e0*/  VIADD R15, R15, 0x10 ;  /* 0x000000100f0f7836 */ /* 0x000fe20000000000 */
[----:B--2---:R-:W-:-:S04]  /*04f0*/  IADD3 R13, PT, PT, R24, R16, R13 ;  /* 0x00000010180d7210 */ /* 0x004fc80007ffe00d */
[----:B----4-:R-:W-:-:S04]  /*0500*/  IADD3 R13, PT, PT, R19, R13, R18 ;  /* 0x0000000d130d7210 */ /* 0x010fc80007ffe012 */
[----:B---3--:R-:W-:-:S04]  /*0510*/  IADD3 R13, PT, PT, R17, R13, R26 ;  /* 0x0000000d110d7210 */ /* 0x008fc80007ffe01a */
[----:B-----5:R-:W-:Y:S01]  /*0520*/  IADD3 R13, PT, PT, R23, R13, R28 ;  /* 0x0000000d170d7210 */ /* 0x020fe20007ffe01c */
[----:B------:R-:W-:Y:S06]  /*0530*/  @P3 BRA `(.L_x_6) ;  /* 0xfffffffc007c3947 */ /* 0x000fec000383ffff */
.L_x_5:
[----:B------:R-:W-:Y:S05]  /*0540*/  BSYNC.RECONVERGENT B2 ;  /* 0x0000000000027941 */ /* 0x000fea0003800200 */
.L_x_4:
[----:B------:R-:W-:Y:S05]  /*0550*/  @!P2 BRA `(.L_x_3) ;  /* 0x0000000000d8a947 */ /* 0x000fea0003800000 */
[----:B------:R-:W-:Y:S01]  /*0560*/  BSSY.RECONVERGENT B2, `(.L_x_7) ;  /* 0x0000015000027945 */ /* 0x000fe20003800200 */
[----:B------:R-:W-:-:S03]  /*0570*/  ISETP.NE.AND P2, PT, R22, RZ, PT ;  /* 0x000000ff1600720c */ /* 0x000fc60003f45270 */
[----:B------:R-:W-:Y:S10]  /*0580*/  @!P0 BRA `(.L_x_8) ;  /* 0x0000000000488947 */ /* 0x000ff40003800000 */
[----:B------:R-:W0:Y:S01]  /*0590*/  LDCU UR4, c[0x0][0x390] ;  /* 0x00007200ff0477ac */ /* 0x000e220008000800 */
[----:B------:R-:W1:Y:S01]  /*05a0*/  LDCU.64 UR8, c[0x0][0x380] ;  /* 0x00007000ff0877ac */ /* 0x000e620008000a00 */
[----:B0-----:R-:W-:-:S05]  /*05b0*/  IMAD R3, R11, UR4, R12 ;  /* 0x000000040b037c24 */ /* 0x001fca000f8e020c */
[----:B-1----:R-:W-:-:S04]  /*05c0*/  IADD3 R2, P3, PT, R3, UR8, RZ ;  /* 0x0000000803027c10 */ /* 0x002fc8000ff7e0ff */
[----:B------:R-:W-:-:S05]  /*05d0*/  LEA.HI.X.SX32 R3, R3, UR9, 0x1, P3 ;  /* 0x0000000903037c11 */ /* 0x000fca00098f0eff */
[----:B------:R-:W2:Y:S04]  /*05e0*/  LDG.E.U8 R14, desc[UR6][R2.64] ;  /* 0x00000006020e7981 */ /* 0x000ea8000c1e1100 */
[----:B------:R-:W2:Y:S04]  /*05f0*/  LDG.E.U8 R15, desc[UR6][R2.64+0x1] ;  /* 0x00000106020f7981 */ /* 0x000ea8000c1e1100 */
[----:B------:R-:W3:Y:S04]  /*0600*/  LDG.E.U8 R17, desc[UR6][R2.64+0x2] ;  /* 0x0000020602117981 */ /* 0x000ee8000c1e1100 */
[----:B------:R-:W3:Y:S04]  /*0610*/  LDG.E.U8 R16, desc[UR6][R2.64+0x3] ;  /* 0x0000030602107981 */ /* 0x000ee8000c1e1100 */
[----:B------:R-:W4:Y:S04]  /*0620*/  LDG.E.U8 R19, desc[UR6][R2.64+0x4] ;  /* 0x0000040602137981 */ /* 0x000f28000c1e1100 */
[----:B------:R-:W4:Y:S04]  /*0630*/  LDG.E.U8 R18, desc[UR6][R2.64+0x5] ;  /* 0x0000050602127981 */ /* 0x000f28000c1e1100 */
[----:B------:R-:W5:Y:S04]  /*0640*/  LDG.E.U8 R23, desc[UR6][R2.64+0x6] ;  /* 0x0000060602177981 */ /* 0x000f68000c1e1100 */
[----:B------:R-:W5:Y:S01]  /*0650*/  LDG.E.U8 R24, desc[UR6][R2.64+0x7] ;  /* 0x0000070602187981 */ /* 0x000f62000c1e1100 */
[----:B------:R-:W-:Y:S01]  /*0660*/  VIADD R12, R12, 0x8 ;  /* 0x000000080c0c7836 */ /* 0x000fe20000000000 */
[----:B--2---:R-:W-:-:S04]  /*0670*/  IADD3 R14, PT, PT, R15, R13, R14 ;  /* 0x0000000d0f0e7210 */ /* 0x004fc80007ffe00e */
[----:B---3--:R-:W-:-:S04]  /*0680*/  IADD3 R14, PT, PT, R16, R14, R17 ;  /* 0x0000000e100e7210 */ /* 0x008fc80007ffe011 */
[----:B----4-:R-:W-:-:S04]  /*0690*/  IADD3 R14, PT, PT, R18, R14, R19 ;  /* 0x0000000e120e7210 */ /* 0x010fc80007ffe013 */
[----:B-----5:R-:W-:-:S07]  /*06a0*/  IADD3 R13, PT, PT, R24, R14, R23 ;  /* 0x0000000e180d7210 */ /* 0x020fce0007ffe017 */
.L_x_8:
[----:B------:R-:W-:Y:S05]  /*06b0*/  BSYNC.RECONVERGENT B2 ;  /* 0x0000000000027941 */ /* 0x000fea0003800200 */
.L_x_7:
        /* <DEDUP_REMOVED lines=12> */
[----:B------:R-:W3:Y:S01]  /*0780*/  LDG.E.U8 R17, desc[UR6][R2.64+0x3] ;  /* 0x0000030602117981 */ /* 0x000ee2000c1e1100 */
[----:B------:R-:W-:Y:S01]  /*0790*/  VIADD R12, R12, 0x4 ;  /* 0x000000040c0c7836 */ /* 0x000fe20000000000 */
[----:B--2---:R-:W-:-:S04]  /*07a0*/  IADD3 R13, PT, PT, R15, R13, R14 ;  /* 0x0000000d0f0d7210 */ /* 0x004fc80007ffe00e */
[----:B---3--:R-:W-:-:S07]  /*07b0*/  IADD3 R13, PT, PT, R17, R13, R16 ;  /* 0x0000000d110d7210 */ /* 0x008fce0007ffe010 */
.L_x_10:
[----:B------:R-:W-:Y:S05]  /*07c0*/  BSYNC.RECONVERGENT B2 ;  /* 0x0000000000027941 */ /* 0x000fea0003800200 */
.L_x_9:
[----:B------:R-:W-:Y:S05]  /*07d0*/  @!P2 BRA `(.L_x_3) ;  /* 0x000000000038a947 */ /* 0x000fea0003800000 */
[----:B------:R-:W0:Y:S01]  /*07e0*/  LDCU UR4, c[0x0][0x390] ;  /* 0x00007200ff0477ac */ /* 0x000e220008000800 */
[----:B------:R-:W1:Y:S01]  /*07f0*/  LDCU.64 UR8, c[0x0][0x380] ;  /* 0x00007000ff0877ac */ /* 0x000e620008000a00 */
[----:B0-----:R-:W-:-:S05]  /*0800*/  IMAD R3, R11, UR4, R12 ;  /* 0x000000040b037c24 */ /* 0x001fca000f8e020c */
[----:B-1----:R-:W-:-:S04]  /*0810*/  IADD3 R2, P2, PT, R3, UR8, RZ ;  /* 0x0000000803027c10 */ /* 0x002fc8000ff5e0ff */
[----:B------:R-:W-:-:S05]  /*0820*/  LEA.HI.X.SX32 R3, R3, UR9, 0x1, P2 ;  /* 0x0000000903037c11 */ /* 0x000fca00090f0eff */
[----:B------:R-:W2:Y:S01]  /*0830*/  LDG.E.U8 R12, desc[UR6][R2.64] ;  /* 0x00000006020c7981 */ /* 0x000ea2000c1e1100 */
[----:B------:R-:W-:Y:S01]  /*0840*/  ISETP.NE.AND P2, PT, R8, 0x1, PT ;  /* 0x000000010800780c */ /* 0x000fe20003f45270 */
[----:B--2---:R-:W-:-:S12]  /*0850*/  IMAD.IADD R13, R13, 0x1, R12 ;  /* 0x000000010d0d7824 */ /* 0x004fd800078e020c */
[----:B------:R-:W-:Y:S05]  /*0860*/  @!P2 BRA `(.L_x_3) ;  /* 0x000000000014a947 */ /* 0x000fea0003800000 */
[----:B------:R-:W-:Y:S01]  /*0870*/  ISETP.NE.AND P2, PT, R8, 0x2, PT ;  /* 0x000000020800780c */ /* 0x000fe20003f45270 */
[----:B------:R-:W2:-:S12]  /*0880*/  LDG.E.U8 R12, desc[UR6][R2.64+0x1] ;  /* 0x00000106020c7981 */ /* 0x000e98000c1e1100 */
[----:B------:R-:W3:Y:S01]  /*0890*/  @P2 LDG.E.U8 R14, desc[UR6][R2.64+0x2] ;  /* 0x00000206020e2981 */ /* 0x000ee2000c1e1100 */
[----:B--2---:R-:W-:-:S04]  /*08a0*/  IMAD.IADD R13, R13, 0x1, R12 ;  /* 0x000000010d0d7824 */ /* 0x004fc800078e020c */
[----:B---3--:R-:W-:-:S07]  /*08b0*/  @P2 IMAD.IADD R13, R13, 0x1, R14 ;  /* 0x000000010d0d2824 */ /* 0x008fce00078e020e */
.L_x_3:
[----:B------:R-:W-:Y:S05]  /*08c0*/  BSYNC.RECONVERGENT B0 ;  /* 0x0000000000007941 */ /* 0x000fea0003800200 */
.L_x_2:
[C---:B------:R-:W-:Y:S01]  /*08d0*/  ISETP.NE.AND P2, PT, R11.reuse, R4, PT ;  /* 0x000000040b00720c */ /* 0x040fe20003f45270 */
[----:B------:R-:W-:-:S12]  /*08e0*/  VIADD R11, R11, 0x1 ;  /* 0x000000010b0b7836 */ /* 0x000fd80000000000 */
[----:B------:R-:W-:Y:S05]  /*08f0*/  @P2 BRA `(.L_x_11) ;  /* 0xfffffff8005c2947 */ /* 0x000fea000383ffff */
.L_x_1:
[----:B------:R-:W-:Y:S05]  /*0900*/  BSYNC.RECONVERGENT B1 ;  /* 0x0000000000017941 */ /* 0x000fea0003800200 */
.L_x_0:
[----:B------:R-:W-:Y:S01]  /*0910*/  IMAD.IADD R7, R7, 0x1, -R6 ;  /* 0x0000000107077824 */ /* 0x000fe200078e0a06 */
[----:B------:R-:W-:Y:S01]  /*0920*/  IABS R10, R13 ;  /* 0x0000000d000a7213 */ /* 0x000fe20000000000 */
[----:B------:R-:W-:Y:S01]  /*0930*/  IMAD.IADD R4, R4, 0x1, -R9 ;  /* 0x0000000104047824 */ /* 0x000fe200078e0a09 */
[----:B------:R-:W0:Y:S03]  /*0940*/  LDCU UR8, c[0x0][0x390] ;  /* 0x00007200ff0877ac */ /* 0x000e260008000800 */
[C---:B------:R-:W-:Y:S01]  /*0950*/  IMAD R4, R7.reuse, R4, R4 ;  /* 0x0000000407047224 */ /* 0x040fe200078e0204 */
[----:B------:R-:W1:Y:S04]  /*0960*/  LDCU.64 UR4, c[0x0][0x388] ;  /* 0x00007100ff0477ac */ /* 0x000e680008000a00 */
[----:B------:R-:W-:-:S04]  /*0970*/  IADD3 R4, PT, PT, R7, 0x1, R4 ;  /* 0x0000000107047810 */ /* 0x000fc80007ffe004 */
[-C--:B------:R-:W-:Y:S02]  /*0980*/  IABS R7, R4.reuse ;  /* 0x0000000400077213 */ /* 0x080fe40000000000 */
[-C--:B------:R-:W-:Y:S02]  /*0990*/  IABS R11, R4.reuse ;  /* 0x00000004000b7213 */ /* 0x080fe40000000000 */
[----:B------:R-:W2:Y:S01]  /*09a0*/  I2F.RP R6, R7 ;  /* 0x0000000700067306 */ /* 0x000ea20000209400 */
[----:B------:R-:W-:Y:S01]  /*09b0*/  LOP3.LUT R13, R13, R4, RZ, 0x3c, !PT ;  /* 0x000000040d0d7212 */ /* 0x000fe200078e3cff */
[----:B0-----:R-:W-:-:S03]  /*09c0*/  IMAD R0, R0, UR8, R5 ;  /* 0x0000000800007c24 */ /* 0x001fc6000f8e0205 */
[----:B------:R-:W-:-:S03]  /*09d0*/  ISETP.GE.AND P2, PT, R13, RZ, PT ;  /* 0x000000ff0d00720c */ /* 0x000fc60003f46270 */
[----:B--2---:R-:W0:Y:S02]  /*09e0*/  MUFU.RCP R6, R6 ;  /* 0x0000000600067308 */ /* 0x004e240000001000 */
[----:B0-----:R-:W-:Y:S02]  /*09f0*/  VIADD R2, R6, 0xffffffe ;  /* 0x0ffffffe06027836 */ /* 0x001fe40000000000 */
[----:B------:R-:W-:-:S04]  /*0a00*/  IMAD.MOV R6, RZ, RZ, -R11 ;  /* 0x000000ffff067224 */ /* 0x000fc800078e0a0b */
[----:B------:R0:W2:Y:S02]  /*0a10*/  F2I.FTZ.U32.TRUNC.NTZ R3, R2 ;  /* 0x0000000200037305 */ /* 0x0000a4000021f000 */
[----:B0-----:R-:W-:Y:S02]  /*0a20*/  IMAD.MOV.U32 R2, RZ, RZ, RZ ;  /* 0x000000ffff027224 */ /* 0x001fe400078e00ff */
[----:B--2---:R-:W-:-:S04]  /*0a30*/  IMAD.MOV R8, RZ, RZ, -R3 ;  /* 0x000000ffff087224 */ /* 0x004fc800078e0a03 */
[----:B------:R-:W-:Y:S02]  /*0a40*/  IMAD R9, R8, R7, RZ ;  /* 0x0000000708097224 */ /* 0x000fe400078e02ff */
[----:B------:R-:W-:Y:S02]  /*0a50*/  IMAD.MOV.U32 R8, RZ, RZ, R10 ;  /* 0x000000ffff087224 */ /* 0x000fe400078e000a */
[----:B------:R-:W-:-:S06]  /*0a60*/  IMAD.HI.U32 R3, R3, R9, R2 ;  /* 0x0000000903037227 */ /* 0x000fcc00078e0002 */
[----:B------:R-:W-:-:S04]  /*0a70*/  IMAD.HI.U32 R3, R3, R8, RZ ;  /* 0x0000000803037227 */ /* 0x000fc800078e00ff */
[----:B------:R-:W-:-:S05]  /*0a80*/  IMAD R2, R3, R6, R8 ;  /* 0x0000000603027224 */ /* 0x000fca00078e0208 */
[----:B------:R-:W-:-:S13]  /*0a90*/  ISETP.GT.U32.AND P1, PT, R7, R2, PT ;  /* 0x000000020700720c */ /* 0x000fda0003f24070 */
[----:B------:R-:W-:Y:S02]  /*0aa0*/  @!P1 IMAD.IADD R2, R2, 0x1, -R7 ;  /* 0x0000000102029824 */ /* 0x000fe400078e0a07 */
[----:B------:R-:W-:Y:S01]  /*0ab0*/  @!P1 VIADD R3, R3, 0x1 ;  /* 0x0000000103039836 */ /* 0x000fe20000000000 */
[----:B------:R-:W-:Y:S02]  /*0ac0*/  ISETP.NE.AND P1, PT, R4, RZ, PT ;  /* 0x000000ff0400720c */ /* 0x000fe40003f25270 */
[----:B------:R-:W-:-:S13]  /*0ad0*/  ISETP.GE.U32.AND P0, PT, R2, R7, PT ;  /* 0x000000070200720c */ /* 0x000fda0003f06070 */
[----:B------:R-:W-:Y:S01]  /*0ae0*/  @P0 VIADD R3, R3, 0x1 ;  /* 0x0000000103030836 */ /* 0x000fe20000000000 */
[----:B-1----:R-:W-:-:S03]  /*0af0*/  IADD3 R2, P0, PT, R0, UR4, RZ ;  /* 0x0000000400027c10 */ /* 0x002fc6000ff1e0ff */
[----:B------:R-:W-:Y:S01]  /*0b00*/  IMAD.MOV.U32 R5, RZ, RZ, R3 ;  /* 0x000000ffff057224 */ /* 0x000fe200078e0003 */
[----:B------:R-:W-:-:S03]  /*0b10*/  LEA.HI.X.SX32 R3, R0, UR5, 0x1, P0 ;  /* 0x0000000500037c11 */ /* 0x000fc600080f0eff */
[----:B------:R-:W-:Y:S01]  /*0b20*/  @!P2 IMAD.MOV R5, RZ, RZ, -R5 ;  /* 0x000000ffff05a224 */ /* 0x000fe200078e0a05 */
[----:B------:R-:W-:-:S05]  /*0b30*/  @!P1 LOP3.LUT R5, RZ, R4, RZ, 0x33, !PT ;  /* 0x00000004ff059212 */ /* 0x000fca00078e33ff */
[----:B------:R-:W-:Y:S01]  /*0b40*/  STG.E.U8 desc[UR6][R2.64], R5 ;  /* 0x0000000502007986 */ /* 0x000fe2000c101106 */
[----:B------:R-:W-:Y:S05]  /*0b50*/  EXIT ;  /* 0x000000000000794d */ /* 0x000fea0003800000 */
.L_x_12:
[----:B------:R-:W-:-:S00]  /*0b60*/  BRA `(.L_x_12) ;  /* 0xfffffffc00fc7947 */ /* 0x000fc0000383ffff */
[----:B------:R-:W-:-:S00]  /*0b70*/  NOP ;  /* 0x0000000000007918 */ /* 0x000fc00000000000 */
        /* <DEDUP_REMOVED lines=8> */
.L_x_13:


//--------------------- .nv.shared.reserved.0     --------------------------
	.section	.nv.shared.reserved.0,"aw",@nobits
	.weak		__nv_reservedSMEM_offset_0_alias
	.size		__nv_reservedSMEM_offset_0_alias, 0, 64
	.other		__nv_reservedSMEM_offset_0_alias,@"STO_CUDA_RESERVED_SHARED STV_DEFAULT"
__nv_reservedSMEM_offset_0_alias:
	.zero		0
	.zero		64


//--------------------- .nv.constant0._Z13meanFilterGPUPhS_iii --------------------------
	.section	.nv.constant0._Z13meanFilterGPUPhS_iii,"a",@progbits
	.sectionflags	@""
	.align	4
.nv.constant0._Z13meanFilterGPUPhS_iii:
	.zero		924


//--------------------- SYMBOLS --------------------------

	.type		.nv.reservedSmem.offset0,@object
	.size		.nv.reservedSmem.offset0,0x4
